	.headerflags	@"EF_CUDA_TEXMODE_UNIFIED EF_CUDA_64BIT_ADDRESS EF_CUDA_ACCELERATORS EF_CUDA_SM90 EF_CUDA_VIRTUAL_SM(EF_CUDA_SM90)"
	.elftype	@"ET_EXEC"


//--------------------- .nv.info                  --------------------------
	.section	.nv.info,"",@"SHT_CUDA_INFO"
	.align	4


	//----- nvinfo : EIATTR_REGCOUNT
	.align		4
        /*0000*/ 	.byte	0x04, 0x2f
        /*0002*/ 	.short	(.L_3 - .L_2)
	.align		4
.L_2:
        /*0004*/ 	.word	index@(triton_poi_fused__native_batch_norm_legit_no_training_leaky_relu_3)
        /*0008*/ 	.word	0x00000020


	//----- nvinfo : EIATTR_MIN_STACK_SIZE
	.align		4
.L_3:
        /*000c*/ 	.byte	0x04, 0x12
        /*000e*/ 	.short	(.L_5 - .L_4)
	.align		4
.L_4:
        /*0010*/ 	.word	index@(triton_poi_fused__native_batch_norm_legit_no_training_leaky_relu_3)
        /*0014*/ 	.word	0x00000000


	//----- nvinfo : EIATTR_FRAME_SIZE
	.align		4
.L_5:
        /*0018*/ 	.byte	0x04, 0x11
        /*001a*/ 	.short	(.L_7 - .L_6)
	.align		4
.L_6:
        /*001c*/ 	.word	index@(triton_poi_fused__native_batch_norm_legit_no_training_leaky_relu_3)
        /*0020*/ 	.word	0x00000000


	//----- nvinfo : EIATTR_MIN_STACK_SIZE
	.align		4
.L_7:
        /*0024*/ 	.byte	0x04, 0x12
        /*0026*/ 	.short	(.L_9 - .L_8)
	.align		4
.L_8:
        /*0028*/ 	.word	index@(triton_poi_fused__native_batch_norm_legit_no_training_leaky_relu_3)
        /*002c*/ 	.word	0x00000000
.L_9:


//--------------------- .nv.info.triton_poi_fused__native_batch_norm_legit_no_training_leaky_relu_3 --------------------------
	.section	.nv.info.triton_poi_fused__native_batch_norm_legit_no_training_leaky_relu_3,"",@"SHT_CUDA_INFO"
	.sectionflags	@""
	.align	4


	//----- nvinfo : EIATTR_CUDA_API_VERSION
	.align		4
        /*0000*/ 	.byte	0x04, 0x37
        /*0002*/ 	.short	(.L_11 - .L_10)
.L_10:
        /*0004*/ 	.word	0x0000007c


	//----- nvinfo : EIATTR_KPARAM_INFO
	.align		4
.L_11:
        /*0008*/ 	.byte	0x04, 0x17
        /*000a*/ 	.short	(.L_13 - .L_12)
.L_12:
        /*000c*/ 	.word	0x00000000
        /*0010*/ 	.short	0x0006
        /*0012*/ 	.short	0x0030
        /*0014*/ 	.byte	0x00, 0xf0, 0x11, 0x00


	//----- nvinfo : EIATTR_KPARAM_INFO
	.align		4
.L_13:
        /*0018*/ 	.byte	0x04, 0x17
        /*001a*/ 	.short	(.L_15 - .L_14)
.L_14:
        /*001c*/ 	.word	0x00000000
        /*0020*/ 	.short	0x0005
        /*0022*/ 	.short	0x0028
        /*0024*/ 	.byte	0x00, 0xf4, 0x21, 0x00


	//----- nvinfo : EIATTR_KPARAM_INFO
	.align		4
.L_15:
        /*0028*/ 	.byte	0x04, 0x17
        /*002a*/ 	.short	(.L_17 - .L_16)
.L_16:
        /*002c*/ 	.word	0x00000000
        /*0030*/ 	.short	0x0004
        /*0032*/ 	.short	0x0020
        /*0034*/ 	.byte	0x00, 0xf4, 0x21, 0x00


	//----- nvinfo : EIATTR_KPARAM_INFO
	.align		4
.L_17:
        /*0038*/ 	.byte	0x04, 0x17
        /*003a*/ 	.short	(.L_19 - .L_18)
.L_18:
        /*003c*/ 	.word	0x00000000
        /*0040*/ 	.short	0x0003
        /*0042*/ 	.short	0x0018
        /*0044*/ 	.byte	0x00, 0xf4, 0x21, 0x00


	//----- nvinfo : EIATTR_KPARAM_INFO
	.align		4
.L_19:
        /*0048*/ 	.byte	0x04, 0x17
        /*004a*/ 	.short	(.L_21 - .L_20)
.L_20:
        /*004c*/ 	.word	0x00000000
        /*0050*/ 	.short	0x0002
        /*0052*/ 	.short	0x0010
        /*0054*/ 	.byte	0x00, 0xf4, 0x21, 0x00


	//----- nvinfo : EIATTR_KPARAM_INFO
	.align		4
.L_21:
        /*0058*/ 	.byte	0x04, 0x17
        /*005a*/ 	.short	(.L_23 - .L_22)
.L_22:
        /*005c*/ 	.word	0x00000000
        /*0060*/ 	.short	0x0001
        /*0062*/ 	.short	0x0008
        /*0064*/ 	.byte	0x00, 0xf4, 0x21, 0x00


	//----- nvinfo : EIATTR_KPARAM_INFO
	.align		4
.L_23:
        /*0068*/ 	.byte	0x04, 0x17
        /*006a*/ 	.short	(.L_25 - .L_24)
.L_24:
        /*006c*/ 	.word	0x00000000
        /*0070*/ 	.short	0x0000
        /*0072*/ 	.short	0x0000
        /*0074*/ 	.byte	0x00, 0xf4, 0x21, 0x00


	//----- nvinfo : EIATTR_SPARSE_MMA_MASK
	.align		4
.L_25:
        /*0078*/ 	.byte	0x03, 0x50
        /*007a*/ 	.short	0x0000


	//----- nvinfo : EIATTR_MAXREG_COUNT
	.align		4
        /*007c*/ 	.byte	0x03, 0x1b
        /*007e*/ 	.short	0x00ff


	//----- nvinfo : EIATTR_EXIT_INSTR_OFFSETS
	.align		4
        /*0080*/ 	.byte	0x04, 0x1c
        /*0082*/ 	.short	(.L_27 - .L_26)


	//   ....[0]....
.L_26:
        /*0084*/ 	.word	0x000006f0


	//----- nvinfo : EIATTR_REQNTID
	.align		4
.L_27:
        /*0088*/ 	.byte	0x04, 0x10
        /*008a*/ 	.short	(.L_29 - .L_28)
.L_28:
        /*008c*/ 	.word	0x00000080
        /*0090*/ 	.word	0x00000001
        /*0094*/ 	.word	0x00000001


	//----- nvinfo : EIATTR_CBANK_PARAM_SIZE
	.align		4
.L_29:
        /*0098*/ 	.byte	0x03, 0x19
        /*009a*/ 	.short	0x0034


	//----- nvinfo : EIATTR_PARAM_CBANK
	.align		4
        /*009c*/ 	.byte	0x04, 0x0a
        /*009e*/ 	.short	(.L_31 - .L_30)
	.align		4
.L_30:
        /*00a0*/ 	.word	index@(.nv.constant0.triton_poi_fused__native_batch_norm_legit_no_training_leaky_relu_3)
        /*00a4*/ 	.short	0x0210
        /*00a6*/ 	.short	0x0034


	//----- nvinfo : EIATTR_SW_WAR
	.align		4
.L_31:
        /*00a8*/ 	.byte	0x04, 0x36
        /*00aa*/ 	.short	(.L_33 - .L_32)
.L_32:
        /*00ac*/ 	.word	0x00000008
.L_33:


//--------------------- .nv.callgraph             --------------------------
	.section	.nv.callgraph,"",@"SHT_CUDA_CALLGRAPH"
	.align	4
	.sectionentsize	8
	.align		4
        /*0000*/ 	.word	0x00000000
	.align		4
        /*0004*/ 	.word	0xffffffff
	.align		4
        /*0008*/ 	.word	0x00000000
	.align		4
        /*000c*/ 	.word	0xfffffffe
	.align		4
        /*0010*/ 	.word	0x00000000
	.align		4
        /*0014*/ 	.word	0xfffffffd
	.align		4
        /*0018*/ 	.word	0x00000000
	.align		4
        /*001c*/ 	.word	0xfffffffc


//--------------------- .nv.constant4             --------------------------
	.section	.nv.constant4,"a",@progbits
	.align	8
	.align		8
.nv.constant4:
        /*0000*/ 	.dword	_$_str
	.align		8
        /*0008*/ 	.dword	_$_str_$_2


//--------------------- .text.triton_poi_fused__native_batch_norm_legit_no_training_leaky_relu_3 --------------------------
	.section	.text.triton_poi_fused__native_batch_norm_legit_no_training_leaky_relu_3,"ax",@progbits
	.align	128
        .global         triton_poi_fused__native_batch_norm_legit_no_training_leaky_relu_3
        .type           triton_poi_fused__native_batch_norm_legit_no_training_leaky_relu_3,@function
        .size           triton_poi_fused__native_batch_norm_legit_no_training_leaky_relu_3,(.L_x_1 - triton_poi_fused__native_batch_norm_legit_no_training_leaky_relu_3)
        .other          triton_poi_fused__native_batch_norm_legit_no_training_leaky_relu_3,@"STO_CUDA_ENTRY STV_DEFAULT"
triton_poi_fused__native_batch_norm_legit_no_training_leaky_relu_3:
.text.triton_poi_fused__native_batch_norm_legit_no_training_leaky_relu_3:
[----:B------:R-:W-:Y:S01]  /*0000*/  LDC R1, c[0x0][0x28] ;  /* 0x00000a00ff017b82 */ /* 0x000fe20000000800 */
[----:B------:R-:W1:Y:S01]  /*0010*/  S2R R0, SR_TID.X ;  /* 0x0000000000007919 */ /* 0x000e620000002100 */
[----:B------:R-:W-:-:S06]  /*0020*/  ULDC.64 UR4, c[0x0][0x208] ;  /* 0x0000820000047ab9 */ /* 0x000fcc0000000a00 */
[----:B------:R-:W2:Y:S01]  /*0030*/  LDC.64 R28, c[0x0][0x220] ;  /* 0x00008800ff1c7b82 */ /* 0x000ea20000000a00 */
[----:B------:R-:W3:Y:S07]  /*0040*/  S2R R3, SR_CTAID.X ;  /* 0x0000000000037919 */ /* 0x000eee0000002500 */
[----:B------:R-:W4:Y:S08]  /*0050*/  LDC.64 R24, c[0x0][0x218] ;  /* 0x00008600ff187b82 */ /* 0x000f300000000a00 */
[----:B------:R-:W5:Y:S01]  /*0060*/  LDC.64 R12, c[0x0][0x238] ;  /* 0x00008e00ff0c7b82 */ /* 0x000f620000000a00 */
[----:B-1----:R-:W-:-:S04]  /*0070*/  SHF.L.U32 R0, R0, 0x2, RZ ;  /* 0x0000000200007819 */ /* 0x002fc800000006ff */
[----:B------:R-:W-:-:S04]  /*0080*/  LOP3.LUT R0, R0, 0x1fc, RZ, 0xc0, !PT ;  /* 0x000001fc00007812 */ /* 0x000fc800078ec0ff */
[----:B---3--:R-:W-:Y:S02]  /*0090*/  LEA R0, R3, R0, 0xa ;  /* 0x0000000003007211 */ /* 0x008fe400078e50ff */
[----:B------:R-:W1:Y:S02]  /*00a0*/  LDC.64 R2, c[0x0][0x228] ;  /* 0x00008a00ff027b82 */ /* 0x000e640000000a00 */
[----:B------:R-:W-:Y:S01]  /*00b0*/  IADD3 R4, R0, 0x200, RZ ;  /* 0x0000020000047810 */ /* 0x000fe20007ffe0ff */
[----:B------:R-:W-:-:S04]  /*00c0*/  IMAD.HI R5, R0, 0x51eb851f, RZ ;  /* 0x51eb851f00057827 */ /* 0x000fc800078e02ff */
[----:B------:R-:W-:Y:S01]  /*00d0*/  IMAD.HI R4, R4, 0x51eb851f, RZ ;  /* 0x51eb851f04047827 */ /* 0x000fe200078e02ff */
[----:B------:R-:W-:-:S04]  /*00e0*/  SHF.R.U32.HI R6, RZ, 0x1f, R5 ;  /* 0x0000001fff067819 */ /* 0x000fc80000011605 */
[----:B------:R-:W-:Y:S02]  /*00f0*/  LEA.HI.SX32 R6, R5, R6, 0x1b ;  /* 0x0000000605067211 */ /* 0x000fe400078fdaff */
[----:B------:R-:W-:Y:S02]  /*0100*/  SHF.R.U32.HI R5, RZ, 0x1f, R4 ;  /* 0x0000001fff057819 */ /* 0x000fe40000011604 */
[----:B------:R-:W-:Y:S02]  /*0110*/  SHF.R.S32.HI R7, RZ, 0x1f, R6 ;  /* 0x0000001fff077819 */ /* 0x000fe40000011406 */
[----:B------:R-:W-:Y:S02]  /*0120*/  LEA.HI.SX32 R5, R4, R5, 0x1b ;  /* 0x0000000504057211 */ /* 0x000fe400078fdaff */
[----:B------:R-:W-:Y:S02]  /*0130*/  LEA.HI R7, R7, R6, RZ, 0x9 ;  /* 0x0000000607077211 */ /* 0x000fe400078f48ff */
[----:B------:R-:W-:-:S02]  /*0140*/  SHF.R.S32.HI R4, RZ, 0x1f, R5 ;  /* 0x0000001fff047819 */ /* 0x000fc40000011405 */
[----:B------:R-:W-:Y:S02]  /*0150*/  LOP3.LUT R7, R7, 0xfffffe00, RZ, 0xc0, !PT ;  /* 0xfffffe0007077812 */ /* 0x000fe400078ec0ff */
[----:B------:R-:W-:Y:S02]  /*0160*/  LEA.HI R4, R4, R5, RZ, 0x9 ;  /* 0x0000000504047211 */ /* 0x000fe400078f48ff */
[----:B------:R-:W-:Y:S02]  /*0170*/  IADD3 R15, R6, -R7, RZ ;  /* 0x80000007060f7210 */ /* 0x000fe40007ffe0ff */
[----:B------:R-:W-:-:S03]  /*0180*/  LOP3.LUT R4, R4, 0xfffffe00, RZ, 0xc0, !PT ;  /* 0xfffffe0004047812 */ /* 0x000fc600078ec0ff */
[----:B-1----:R-:W-:Y:S01]  /*0190*/  IMAD.WIDE R8, R15, 0x4, R2 ;  /* 0x000000040f087825 */ /* 0x002fe200078e0202 */
[----:B------:R-:W-:-:S04]  /*01a0*/  IADD3 R23, R5, -R4, RZ ;  /* 0x8000000405177210 */ /* 0x000fc80007ffe0ff */
[----:B------:R-:W3:Y:S01]  /*01b0*/  LDG.E.EL R19, desc[UR4][R8.64] ;  /* 0x0000000408137981 */ /* 0x000ee2000c2e1900 */
[----:B------:R-:W-:Y:S02]  /*01c0*/  IMAD.WIDE R10, R23, 0x4, R2 ;  /* 0x00000004170a7825 */ /* 0x000fe400078e0202 */
[----:B------:R-:W1:Y:S03]  /*01d0*/  LDC.64 R2, c[0x0][0x230] ;  /* 0x00008c00ff027b82 */ /* 0x000e660000000a00 */
[----:B------:R-:W3:Y:S01]  /*01e0*/  LDG.E.EL R18, desc[UR4][R10.64] ;  /* 0x000000040a127981 */ /* 0x000ee2000c2e1900 */
[----:B--2---:R-:W-:-:S04]  /*01f0*/  IMAD.WIDE R26, R15, 0x4, R28 ;  /* 0x000000040f1a7825 */ /* 0x004fc800078e021c */
[----:B----4-:R-:W-:Y:S01]  /*0200*/  IMAD.WIDE R24, R0, 0x4, R24 ;  /* 0x0000000400187825 */ /* 0x010fe200078e0218 */
[----:B------:R-:W2:Y:S04]  /*0210*/  LDG.E.EL R20, desc[UR4][R26.64] ;  /* 0x000000041a147981 */ /* 0x000ea8000c2e1900 */
[----:B------:R-:W2:Y:S01]  /*0220*/  LDG.E.128 R4, desc[UR4][R24.64] ;  /* 0x0000000418047981 */ /* 0x000ea2000c1e1d00 */
[----:B------:R-:W-:-:S03]  /*0230*/  IMAD.WIDE R28, R23, 0x4, R28 ;  /* 0x00000004171c7825 */ /* 0x000fc600078e021c */
[----:B------:R-:W4:Y:S04]  /*0240*/  LDG.E.128 R8, desc[UR4][R24.64+0x800] ;  /* 0x0008000418087981 */ /* 0x000f28000c1e1d00 */
[----:B------:R-:W4:Y:S01]  /*0250*/  LDG.E.EL R21, desc[UR4][R28.64] ;  /* 0x000000041c157981 */ /* 0x000f22000c2e1900 */
[----:B01----:R-:W-:-:S04]  /*0260*/  IMAD.WIDE R16, R15, 0x4, R2 ;  /* 0x000000040f107825 */ /* 0x003fc800078e0202 */
[----:B-----5:R-:W-:Y:S02]  /*0270*/  IMAD.WIDE R14, R15, 0x4, R12 ;  /* 0x000000040f0e7825 */ /* 0x020fe400078e020c */
[----:B------:R-:W5:Y:S04]  /*0280*/  LDG.E.EL R16, desc[UR4][R16.64] ;  /* 0x0000000410107981 */ /* 0x000f68000c2e1900 */
[----:B------:R0:W5:Y:S01]  /*0290*/  LDG.E.EL R15, desc[UR4][R14.64] ;  /* 0x000000040e0f7981 */ /* 0x000162000c2e1900 */
[----:B------:R-:W-:-:S04]  /*02a0*/  IMAD.WIDE R2, R23, 0x4, R2 ;  /* 0x0000000417027825 */ /* 0x000fc800078e0202 */
[----:B------:R-:W-:Y:S02]  /*02b0*/  IMAD.WIDE R12, R23, 0x4, R12 ;  /* 0x00000004170c7825 */ /* 0x000fe400078e020c */
[----:B------:R1:W4:Y:S04]  /*02c0*/  LDG.E.EL R2, desc[UR4][R2.64] ;  /* 0x0000000402027981 */ /* 0x000328000c2e1900 */
[----:B------:R1:W4:Y:S01]  /*02d0*/  LDG.E.EL R13, desc[UR4][R12.64] ;  /* 0x000000040c0d7981 */ /* 0x000322000c2e1900 */
[----:B0-----:R-:W-:Y:S01]  /*02e0*/  HFMA2.MMA R14, -RZ, RZ, 1.625, 0 ;  /* 0x3e800000ff0e7435 */ /* 0x001fe200000001ff */
[----:B---3--:R-:W-:-:S04]  /*02f0*/  FADD R19, R19, 9.9999997473787516356e-06 ;  /* 0x3727c5ac13137421 */ /* 0x008fc80000000000 */
[----:B------:R-:W0:Y:S01]  /*0300*/  MUFU.SQRT R22, R19 ;  /* 0x0000001300167308 */ /* 0x000e220000002000 */
[----:B------:R-:W-:-:S07]  /*0310*/  FADD R18, R18, 9.9999997473787516356e-06 ;  /* 0x3727c5ac12127421 */ /* 0x000fce0000000000 */
[----:B------:R-:W3:Y:S01]  /*0320*/  MUFU.SQRT R23, R18 ;  /* 0x0000001200177308 */ /* 0x000ee20000002000 */
[C---:B0-----:R-:W-:Y:S02]  /*0330*/  FSETP.GT.AND P0, PT, R22.reuse, 8.50705917302346158658e+37, PT ;  /* 0x7e8000001600780b */ /* 0x041fe40003f04000 */
[----:B------:R-:W-:Y:S02]  /*0340*/  FSETP.GEU.AND P2, PT, R22, 1.175494350822287508e-38, PT ;  /* 0x008000001600780b */ /* 0x000fe40003f4e000 */
[C---:B---3--:R-:W-:Y:S02]  /*0350*/  FSETP.GT.AND P1, PT, R23.reuse, 8.50705917302346158658e+37, PT ;  /* 0x7e8000001700780b */ /* 0x048fe40003f24000 */
[----:B------:R-:W-:-:S07]  /*0360*/  FSETP.GEU.AND P3, PT, R23, 1.175494350822287508e-38, PT ;  /* 0x008000001700780b */ /* 0x000fce0003f6e000 */
[----:B------:R-:W-:-:S04]  /*0370*/  @P0 FMUL R22, R22, 0.25 ;  /* 0x3e80000016160820 */ /* 0x000fc80000400000 */
[----:B------:R-:W-:Y:S01]  /*0380*/  @!P2 FMUL R22, R22, 16777216 ;  /* 0x4b8000001616a820 */ /* 0x000fe20000400000 */
[----:B------:R-:W-:-:S04]  /*0390*/  @P1 FMUL R23, R23, 0.25 ;  /* 0x3e80000017171820 */ /* 0x000fc80000400000 */
[----:B------:R-:W-:Y:S01]  /*03a0*/  @!P3 FMUL R23, R23, 16777216 ;  /* 0x4b8000001717b820 */ /* 0x000fe20000400000 */
[----:B------:R-:W0:Y:S01]  /*03b0*/  MUFU.RCP R22, R22 ;  /* 0x0000001600167308 */ /* 0x000e220000001000 */
[----:B-1----:R-:W-:-:S07]  /*03c0*/  FSEL R3, R14, 1, P0 ;  /* 0x3f8000000e037808 */ /* 0x002fce0000000000 */
[----:B------:R-:W1:Y:S01]  /*03d0*/  MUFU.RCP R23, R23 ;  /* 0x0000001700177308 */ /* 0x000e620000001000 */
[----:B------:R-:W-:Y:S01]  /*03e0*/  FSEL R14, R14, 1, P1 ;  /* 0x3f8000000e0e7808 */ /* 0x000fe20000800000 */
[----:B------:R-:W-:Y:S01]  /*03f0*/  @!P2 FMUL R3, R3, 16777216 ;  /* 0x4b8000000303a820 */ /* 0x000fe20000400000 */
[----:B--2---:R-:W-:-:S03]  /*0400*/  FADD R19, R7, -R20 ;  /* 0x8000001407137221 */ /* 0x004fc60000000000 */
[----:B------:R-:W-:Y:S01]  /*0410*/  @!P3 FMUL R14, R14, 16777216 ;  /* 0x4b8000000e0eb820 */ /* 0x000fe20000400000 */
[----:B0-----:R-:W-:Y:S01]  /*0420*/  FMUL R12, R22, R3 ;  /* 0x00000003160c7220 */ /* 0x001fe20000400000 */
[--C-:B------:R-:W-:Y:S01]  /*0430*/  FADD R7, R5, -R20.reuse ;  /* 0x8000001405077221 */ /* 0x100fe20000000000 */
[--C-:B------:R-:W-:Y:S01]  /*0440*/  FADD R17, R6, -R20.reuse ;  /* 0x8000001406117221 */ /* 0x100fe20000000000 */
[----:B------:R-:W-:Y:S01]  /*0450*/  FADD R5, R4, -R20 ;  /* 0x8000001404057221 */ /* 0x000fe20000000000 */
[----:B-1----:R-:W-:Y:S01]  /*0460*/  FMUL R3, R23, R14 ;  /* 0x0000000e17037220 */ /* 0x002fe20000400000 */
[C---:B------:R-:W-:Y:S01]  /*0470*/  FMUL R14, R12.reuse, R19 ;  /* 0x000000130c0e7220 */ /* 0x040fe20000400000 */
[C---:B------:R-:W-:Y:S01]  /*0480*/  FMUL R20, R12.reuse, R7 ;  /* 0x000000070c147220 */ /* 0x040fe20000400000 */
[C---:B------:R-:W-:Y:S01]  /*0490*/  FMUL R6, R12.reuse, R17 ;  /* 0x000000110c067220 */ /* 0x040fe20000400000 */
[----:B------:R-:W-:Y:S01]  /*04a0*/  FMUL R5, R12, R5 ;  /* 0x000000050c057220 */ /* 0x000fe20000400000 */
[----:B-----5:R-:W-:Y:S01]  /*04b0*/  FFMA R7, R16, R14, R15 ;  /* 0x0000000e10077223 */ /* 0x020fe2000000000f */
[--C-:B----4-:R-:W-:Y:S01]  /*04c0*/  FADD R8, R8, -R21.reuse ;  /* 0x8000001508087221 */ /* 0x110fe20000000000 */
[--C-:B------:R-:W-:Y:S01]  /*04d0*/  FADD R12, R11, -R21.reuse ;  /* 0x800000150b0c7221 */ /* 0x100fe20000000000 */
[--C-:B------:R-:W-:Y:S01]  /*04e0*/  FADD R4, R9, -R21.reuse ;  /* 0x8000001509047221 */ /* 0x100fe20000000000 */
[----:B------:R-:W-:Y:S01]  /*04f0*/  FADD R10, R10, -R21 ;  /* 0x800000150a0a7221 */ /* 0x000fe20000000000 */
[----:B------:R-:W-:Y:S01]  /*0500*/  FSETP.GT.AND P6, PT, R7, RZ, PT ;  /* 0x000000ff0700720b */ /* 0x000fe20003fc4000 */
[----:B------:R-:W0:Y:S01]  /*0510*/  LDC.64 R18, c[0x0][0x210] ;  /* 0x00008400ff127b82 */ /* 0x000e220000000a00 */
[C---:B------:R-:W-:Y:S01]  /*0520*/  FMUL R12, R3.reuse, R12 ;  /* 0x0000000c030c7220 */ /* 0x040fe20000400000 */
[C---:B------:R-:W-:Y:S01]  /*0530*/  FMUL R10, R3.reuse, R10 ;  /* 0x0000000a030a7220 */ /* 0x040fe20000400000 */
[C---:B------:R-:W-:Y:S01]  /*0540*/  FMUL R14, R3.reuse, R4 ;  /* 0x00000004030e7220 */ /* 0x040fe20000400000 */
[----:B------:R-:W-:Y:S01]  /*0550*/  FMUL R8, R3, R8 ;  /* 0x0000000803087220 */ /* 0x000fe20000400000 */
[C-C-:B------:R-:W-:Y:S01]  /*0560*/  FFMA R4, R16.reuse, R5, R15.reuse ;  /* 0x0000000510047223 */ /* 0x140fe2000000000f */
[C-C-:B------:R-:W-:Y:S01]  /*0570*/  FFMA R5, R16.reuse, R20, R15.reuse ;  /* 0x0000001410057223 */ /* 0x140fe2000000000f */
[----:B------:R-:W-:Y:S01]  /*0580*/  FFMA R6, R16, R6, R15 ;  /* 0x0000000610067223 */ /* 0x000fe2000000000f */
[C-C-:B------:R-:W-:Y:S01]  /*0590*/  FFMA R8, R2.reuse, R8, R13.reuse ;  /* 0x0000000802087223 */ /* 0x140fe2000000000d */
[C-C-:B------:R-:W-:Y:S01]  /*05a0*/  FFMA R9, R2.reuse, R14, R13.reuse ;  /* 0x0000000e02097223 */ /* 0x140fe2000000000d */
[C-C-:B------:R-:W-:Y:S01]  /*05b0*/  FFMA R11, R2.reuse, R12, R13.reuse ;  /* 0x0000000c020b7223 */ /* 0x140fe2000000000d */
[----:B------:R-:W-:Y:S01]  /*05c0*/  FFMA R10, R2, R10, R13 ;  /* 0x0000000a020a7223 */ /* 0x000fe2000000000d */
[----:B------:R-:W-:Y:S01]  /*05d0*/  @!P6 FMUL R7, R7, 0.20000000298023223877 ;  /* 0x3e4ccccd0707e820 */ /* 0x000fe20000400000 */
[----:B------:R-:W-:-:S02]  /*05e0*/  FSETP.GT.AND P0, PT, R6, RZ, PT ;  /* 0x000000ff0600720b */ /* 0x000fc40003f04000 */
[----:B------:R-:W-:Y:S02]  /*05f0*/  FSETP.GT.AND P1, PT, R5, RZ, PT ;  /* 0x000000ff0500720b */ /* 0x000fe40003f24000 */
[----:B------:R-:W-:Y:S02]  /*0600*/  FSETP.GT.AND P2, PT, R4, RZ, PT ;  /* 0x000000ff0400720b */ /* 0x000fe40003f44000 */
[----:B------:R-:W-:Y:S02]  /*0610*/  FSETP.GT.AND P3, PT, R11, RZ, PT ;  /* 0x000000ff0b00720b */ /* 0x000fe40003f64000 */
[----:B------:R-:W-:Y:S02]  /*0620*/  FSETP.GT.AND P4, PT, R10, RZ, PT ;  /* 0x000000ff0a00720b */ /* 0x000fe40003f84000 */
[----:B------:R-:W-:Y:S02]  /*0630*/  FSETP.GT.AND P5, PT, R8, RZ, PT ;  /* 0x000000ff0800720b */ /* 0x000fe40003fa4000 */
[----:B------:R-:W-:Y:S01]  /*0640*/  FSETP.GT.AND P6, PT, R9, RZ, PT ;  /* 0x000000ff0900720b */ /* 0x000fe20003fc4000 */
[----:B0-----:R-:W-:-:S04]  /*0650*/  IMAD.WIDE R18, R0, 0x4, R18 ;  /* 0x0000000400127825 */ /* 0x001fc800078e0212 */
[----:B------:R-:W-:Y:S01]  /*0660*/  @!P0 FMUL R6, R6, 0.20000000298023223877 ;  /* 0x3e4ccccd06068820 */ /* 0x000fe20000400000 */
[----:B------:R-:W-:Y:S01]  /*0670*/  @!P1 FMUL R5, R5, 0.20000000298023223877 ;  /* 0x3e4ccccd05059820 */ /* 0x000fe20000400000 */
[----:B------:R-:W-:Y:S01]  /*0680*/  @!P2 FMUL R4, R4, 0.20000000298023223877 ;  /* 0x3e4ccccd0404a820 */ /* 0x000fe20000400000 */
[----:B------:R-:W-:Y:S01]  /*0690*/  @!P3 FMUL R11, R11, 0.20000000298023223877 ;  /* 0x3e4ccccd0b0bb820 */ /* 0x000fe20000400000 */
[----:B------:R-:W-:Y:S02]  /*06a0*/  @!P4 FMUL R10, R10, 0.20000000298023223877 ;  /* 0x3e4ccccd0a0ac820 */ /* 0x000fe40000400000 */
[----:B------:R-:W-:Y:S02]  /*06b0*/  @!P5 FMUL R8, R8, 0.20000000298023223877 ;  /* 0x3e4ccccd0808d820 */ /* 0x000fe40000400000 */
[----:B------:R-:W-:Y:S01]  /*06c0*/  @!P6 FMUL R9, R9, 0.20000000298023223877 ;  /* 0x3e4ccccd0909e820 */ /* 0x000fe20000400000 */
[----:B------:R-:W-:Y:S04]  /*06d0*/  STG.E.128 desc[UR4][R18.64], R4 ;  /* 0x0000000412007986 */ /* 0x000fe8000c101d04 */
[----:B------:R-:W-:Y:S01]  /*06e0*/  STG.E.128 desc[UR4][R18.64+0x800], R8 ;  /* 0x0008000812007986 */ /* 0x000fe2000c101d04 */
[----:B------:R-:W-:Y:S05]  /*06f0*/  EXIT ;  /* 0x000000000000794d */ /* 0x000fea0003800000 */
.L_x_0:
[----:B------:R-:W-:-:S00]  /*0700*/  BRA `(.L_x_0) ;  /* 0xfffffffc00fc7947 */ /* 0x000fc0000383ffff */
[----:B------:R-:W-:-:S00]  /*0710*/  NOP ;  /* 0x0000000000007918 */ /* 0x000fc00000000000 */
        /* <DEDUP_REMOVED lines=14> */
.L_x_1:


//--------------------- .nv.global.init           --------------------------
	.section	.nv.global.init,"aw",@progbits
.nv.global.init:
	.type		_$_str,@object
	.size		_$_str,(_$_str_$_2 - _$_str)
_$_str:
        /*0000*/ 	.byte	0x5f, 0x5f, 0x43, 0x55, 0x44, 0x41, 0x5f, 0x46, 0x54, 0x5a, 0x00
	.type		_$_str_$_2,@object
	.size		_$_str_$_2,(.L_1 - _$_str_$_2)
_$_str_$_2:
        /*000b*/ 	.byte	0x5f, 0x5f, 0x43, 0x55, 0x44, 0x41, 0x5f, 0x50, 0x52, 0x45, 0x43, 0x5f, 0x53, 0x51, 0x52, 0x54
        /*001b*/ 	.byte	0x00
.L_1:


//--------------------- .nv.constant0.triton_poi_fused__native_batch_norm_legit_no_training_leaky_relu_3 --------------------------
	.section	.nv.constant0.triton_poi_fused__native_batch_norm_legit_no_training_leaky_relu_3,"a",@progbits
	.sectionflags	@""
	.align	4
.nv.constant0.triton_poi_fused__native_batch_norm_legit_no_training_leaky_relu_3:
	.zero		580
